//
// Generated by NVIDIA NVVM Compiler
//
// Compiler Build ID: CL-36424714
// Cuda compilation tools, release 13.0, V13.0.88
// Based on NVVM 20.0.0
//

.version 9.0
.target sm_100
.address_size 64

	// .globl	_Z9matrixAddPKiS0_Pii

.visible .entry _Z9matrixAddPKiS0_Pii(
	.param .u64 .ptr .align 1 _Z9matrixAddPKiS0_Pii_param_0,
	.param .u64 .ptr .align 1 _Z9matrixAddPKiS0_Pii_param_1,
	.param .u64 .ptr .align 1 _Z9matrixAddPKiS0_Pii_param_2,
	.param .u32 _Z9matrixAddPKiS0_Pii_param_3
)
{
	.reg .b32 	%r<14>;
	.reg .b64 	%rd<11>;

	ld.param.u64 	%rd1, [_Z9matrixAddPKiS0_Pii_param_0];
	ld.param.u64 	%rd2, [_Z9matrixAddPKiS0_Pii_param_1];
	ld.param.u64 	%rd3, [_Z9matrixAddPKiS0_Pii_param_2];
	ld.param.u32 	%r1, [_Z9matrixAddPKiS0_Pii_param_3];
	cvta.to.global.u64 	%rd4, %rd3;
	cvta.to.global.u64 	%rd5, %rd2;
	cvta.to.global.u64 	%rd6, %rd1;
	mov.u32 	%r2, %ctaid.x;
	mov.u32 	%r3, %ntid.x;
	mov.u32 	%r4, %tid.x;
	mad.lo.s32 	%r5, %r2, %r3, %r4;
	mov.u32 	%r6, %ctaid.y;
	mov.u32 	%r7, %ntid.y;
	mov.u32 	%r8, %tid.y;
	mad.lo.s32 	%r9, %r6, %r7, %r8;
	mad.lo.s32 	%r10, %r1, %r5, %r9;
	mul.wide.s32 	%rd7, %r10, 4;
	add.s64 	%rd8, %rd6, %rd7;
	ld.global.u32 	%r11, [%rd8];
	add.s64 	%rd9, %rd5, %rd7;
	ld.global.u32 	%r12, [%rd9];
	add.s32 	%r13, %r12, %r11;
	add.s64 	%rd10, %rd4, %rd7;
	st.global.u32 	[%rd10], %r13;
	ret;

}


// ===== COMPILED SASS (sm_100) =====

	.target	sm_100

	.elftype	@"ET_EXEC"


//--------------------- .note.nv.tkinfo           --------------------------
	.section	.note.nv.tkinfo,"",@"SHT_NOTE"
	.sectionflags	@"SHF_NOTE_NV_TKINFO"
	.tkinfo
        /*0018*/ 	.word	0x00000002
        /*0030*/ 	.string	""
        /*0030*/ 	.string	"ptxas"
        /*0030*/ 	.string	"Cuda compilation tools, release 13.0, V13.0.88"
        /*0030*/ 	.string	"Build cuda_13.0.r13.0/compiler.36424714_0"
        /*0030*/ 	.string	"-arch sm_100 -m 64 "



//--------------------- .note.nv.cuinfo           --------------------------
	.section	.note.nv.cuinfo,"",@"SHT_NOTE"
	.sectionflags	@"SHF_NOTE_NV_CUINFO"
        /*0018*/ 	.short	0x0002
        /*001a*/ 	.short	0x0064
        /*001c*/ 	.short	0x0082
	.zero		2


//--------------------- .nv.info                  --------------------------
	.section	.nv.info,"",@"SHT_CUDA_INFO"
	.align	4


	//----- nvinfo : EIATTR_REGCOUNT
	.align		4
        /*0000*/ 	.byte	0x04, 0x2f
        /*0002*/ 	.short	(.L_1 - .L_0)
	.align		4
.L_0:
        /*0004*/ 	.word	index@(_Z9matrixAddPKiS0_Pii)
        /*0008*/ 	.word	0x0000000c


	//----- nvinfo : EIATTR_FRAME_SIZE
	.align		4
.L_1:
        /*000c*/ 	.byte	0x04, 0x11
        /*000e*/ 	.short	(.L_3 - .L_2)
	.align		4
.L_2:
        /*0010*/ 	.word	index@(_Z9matrixAddPKiS0_Pii)
        /*0014*/ 	.word	0x00000000


	//----- nvinfo : EIATTR_MIN_STACK_SIZE
	.align		4
.L_3:
        /*0018*/ 	.byte	0x04, 0x12
        /*001a*/ 	.short	(.L_5 - .L_4)
	.align		4
.L_4:
        /*001c*/ 	.word	index@(_Z9matrixAddPKiS0_Pii)
        /*0020*/ 	.word	0x00000000
.L_5:


//--------------------- .nv.compat                --------------------------
	.section	.nv.compat,"",@"SHT_CUDA_COMPAT_INFO"
	.align	4
        /*0000*/ 	.byte	0x02, 0x09, 0x00, 0x00, 0x02, 0x02, 0x01, 0x00, 0x02, 0x05, 0x05, 0x00, 0x03, 0x07, 0x01, 0x01
        /*0010*/ 	.byte	0x02, 0x03, 0x00, 0x00, 0x02, 0x06, 0x01, 0x00, 0x04, 0x0b, 0x08, 0x00, 0x09, 0x00, 0x00, 0x00
        /*0020*/ 	.byte	0x00, 0x00, 0x00, 0x00


//--------------------- .nv.info._Z9matrixAddPKiS0_Pii --------------------------
	.section	.nv.info._Z9matrixAddPKiS0_Pii,"",@"SHT_CUDA_INFO"
	.sectionflags	@""
	.align	4


	//----- nvinfo : EIATTR_CUDA_API_VERSION
	.align		4
        /*0000*/ 	.byte	0x04, 0x37
        /*0002*/ 	.short	(.L_7 - .L_6)
.L_6:
        /*0004*/ 	.word	0x00000082


	//----- nvinfo : EIATTR_KPARAM_INFO
	.align		4
.L_7:
        /*0008*/ 	.byte	0x04, 0x17
        /*000a*/ 	.short	(.L_9 - .L_8)
.L_8:
        /*000c*/ 	.word	0x00000000
        /*0010*/ 	.short	0x0003
        /*0012*/ 	.short	0x0018
        /*0014*/ 	.byte	0x00, 0xf0, 0x11, 0x00


	//----- nvinfo : EIATTR_KPARAM_INFO
	.align		4
.L_9:
        /*0018*/ 	.byte	0x04, 0x17
        /*001a*/ 	.short	(.L_11 - .L_10)
.L_10:
        /*001c*/ 	.word	0x00000000
        /*0020*/ 	.short	0x0002
        /*0022*/ 	.short	0x0010
        /*0024*/ 	.byte	0x00, 0xf5, 0x21, 0x00


	//----- nvinfo : EIATTR_KPARAM_INFO
	.align		4
.L_11:
        /*0028*/ 	.byte	0x04, 0x17
        /*002a*/ 	.short	(.L_13 - .L_12)
.L_12:
        /*002c*/ 	.word	0x00000000
        /*0030*/ 	.short	0x0001
        /*0032*/ 	.short	0x0008
        /*0034*/ 	.byte	0x00, 0xf5, 0x21, 0x00


	//----- nvinfo : EIATTR_KPARAM_INFO
	.align		4
.L_13:
        /*0038*/ 	.byte	0x04, 0x17
        /*003a*/ 	.short	(.L_15 - .L_14)
.L_14:
        /*003c*/ 	.word	0x00000000
        /*0040*/ 	.short	0x0000
        /*0042*/ 	.short	0x0000
        /*0044*/ 	.byte	0x00, 0xf5, 0x21, 0x00


	//----- nvinfo : EIATTR_SPARSE_MMA_MASK
	.align		4
.L_15:
        /*0048*/ 	.byte	0x03, 0x50
        /*004a*/ 	.short	0x0000


	//----- nvinfo : EIATTR_MAXREG_COUNT
	.align		4
        /*004c*/ 	.byte	0x03, 0x1b
        /*004e*/ 	.short	0x00ff


	//----- nvinfo : EIATTR_MERCURY_ISA_VERSION
	.align		4
        /*0050*/ 	.byte	0x03, 0x5f
        /*0052*/ 	.short	0x0101


	//----- nvinfo : EIATTR_VRC_CTA_INIT_COUNT
	.align		4
        /*0054*/ 	.byte	0x02, 0x4a
	.zero		1
	.zero		1


	//----- nvinfo : EIATTR_EXIT_INSTR_OFFSETS
	.align		4
        /*0058*/ 	.byte	0x04, 0x1c
        /*005a*/ 	.short	(.L_17 - .L_16)


	//   ....[0]....
.L_16:
        /*005c*/ 	.word	0x00000160


	//----- nvinfo : EIATTR_CBANK_PARAM_SIZE
	.align		4
.L_17:
        /*0060*/ 	.byte	0x03, 0x19
        /*0062*/ 	.short	0x001c


	//----- nvinfo : EIATTR_PARAM_CBANK
	.align		4
        /*0064*/ 	.byte	0x04, 0x0a
        /*0066*/ 	.short	(.L_19 - .L_18)
	.align		4
.L_18:
        /*0068*/ 	.word	index@(.nv.constant0._Z9matrixAddPKiS0_Pii)
        /*006c*/ 	.short	0x0380
        /*006e*/ 	.short	0x001c


	//----- nvinfo : EIATTR_SW_WAR
	.align		4
.L_19:
        /*0070*/ 	.byte	0x04, 0x36
        /*0072*/ 	.short	(.L_21 - .L_20)
.L_20:
        /*0074*/ 	.word	0x00000008
.L_21:


//--------------------- .nv.callgraph             --------------------------
	.section	.nv.callgraph,"",@"SHT_CUDA_CALLGRAPH"
	.align	4
	.sectionentsize	8
	.align		4
        /*0000*/ 	.word	0x00000000
	.align		4
        /*0004*/ 	.word	0xffffffff
	.align		4
        /*0008*/ 	.word	0x00000000
	.align		4
        /*000c*/ 	.word	0xfffffffe
	.align		4
        /*0010*/ 	.word	0x00000000
	.align		4
        /*0014*/ 	.word	0xfffffffd
	.align		4
        /*0018*/ 	.word	0x00000000
	.align		4
        /*001c*/ 	.word	0xfffffffc


//--------------------- .text._Z9matrixAddPKiS0_Pii --------------------------
	.section	.text._Z9matrixAddPKiS0_Pii,"ax",@progbits
	.align	128
        .global         _Z9matrixAddPKiS0_Pii
        .type           _Z9matrixAddPKiS0_Pii,@function
        .size           _Z9matrixAddPKiS0_Pii,(.L_x_1 - _Z9matrixAddPKiS0_Pii)
        .other          _Z9matrixAddPKiS0_Pii,@"STO_CUDA_ENTRY STV_DEFAULT"
_Z9matrixAddPKiS0_Pii:
.text._Z9matrixAddPKiS0_Pii:
[----:B------:R-:W-:Y:S01]  /*0000*/  LDC R1, c[0x0][0x37c] ;  /* 0x0000df00ff017b82 */ /* 0x000fe20000000800 */
[----:B------:R-:W0:Y:S07]  /*0010*/  S2R R7, SR_TID.X ;  /* 0x0000000000077919 */ /* 0x000e2e0000002100 */
[----:B------:R-:W0:Y:S01]  /*0020*/  S2UR UR6, SR_CTAID.X ;  /* 0x00000000000679c3 */ /* 0x000e220000002500 */
[----:B------:R-:W1:Y:S01]  /*0030*/  LDCU UR8, c[0x0][0x398] ;  /* 0x00007300ff0877ac */ /* 0x000e620008000800 */
[----:B------:R-:W2:Y:S01]  /*0040*/  S2R R9, SR_TID.Y ;  /* 0x0000000000097919 */ /* 0x000ea20000002200 */
[----:B------:R-:W3:Y:S05]  /*0050*/  LDCU.64 UR4, c[0x0][0x358] ;  /* 0x00006b00ff0477ac */ /* 0x000eea0008000a00 */
[----:B------:R-:W0:Y:S08]  /*0060*/  LDC R0, c[0x0][0x360] ;  /* 0x0000d800ff007b82 */ /* 0x000e300000000800 */
[----:B------:R-:W2:Y:S08]  /*0070*/  S2UR UR7, SR_CTAID.Y ;  /* 0x00000000000779c3 */ /* 0x000eb00000002600 */
[----:B------:R-:W2:Y:S08]  /*0080*/  LDC R6, c[0x0][0x364] ;  /* 0x0000d900ff067b82 */ /* 0x000eb00000000800 */
[----:B------:R-:W4:Y:S01]  /*0090*/  LDC.64 R2, c[0x0][0x380] ;  /* 0x0000e000ff027b82 */ /* 0x000f220000000a00 */
[----:B0-----:R-:W-:-:S07]  /*00a0*/  IMAD R0, R0, UR6, R7 ;  /* 0x0000000600007c24 */ /* 0x001fce000f8e0207 */
[----:B------:R-:W0:Y:S01]  /*00b0*/  LDC.64 R4, c[0x0][0x388] ;  /* 0x0000e200ff047b82 */ /* 0x000e220000000a00 */
[----:B--2---:R-:W-:-:S04]  /*00c0*/  IMAD R7, R6, UR7, R9 ;  /* 0x0000000706077c24 */ /* 0x004fc8000f8e0209 */
[----:B-1----:R-:W-:-:S03]  /*00d0*/  IMAD R9, R0, UR8, R7 ;  /* 0x0000000800097c24 */ /* 0x002fc6000f8e0207 */
[----:B------:R-:W1:Y:S01]  /*00e0*/  LDC.64 R6, c[0x0][0x390] ;  /* 0x0000e400ff067b82 */ /* 0x000e620000000a00 */
[----:B----4-:R-:W-:-:S06]  /*00f0*/  IMAD.WIDE R2, R9, 0x4, R2 ;  /* 0x0000000409027825 */ /* 0x010fcc00078e0202 */
[----:B---3--:R-:W2:Y:S01]  /*0100*/  LDG.E R2, desc[UR4][R2.64] ;  /* 0x0000000402027981 */ /* 0x008ea2000c1e1900 */
[----:B0-----:R-:W-:-:S06]  /*0110*/  IMAD.WIDE R4, R9, 0x4, R4 ;  /* 0x0000000409047825 */ /* 0x001fcc00078e0204 */
[----:B------:R-:W2:Y:S01]  /*0120*/  LDG.E R5, desc[UR4][R4.64] ;  /* 0x0000000404057981 */ /* 0x000ea2000c1e1900 */
[----:B-1----:R-:W-:Y:S01]  /*0130*/  IMAD.WIDE R6, R9, 0x4, R6 ;  /* 0x0000000409067825 */ /* 0x002fe200078e0206 */
[----:B--2---:R-:W-:-:S05]  /*0140*/  IADD3 R9, PT, PT, R2, R5, RZ ;  /* 0x0000000502097210 */ /* 0x004fca0007ffe0ff */
[----:B------:R-:W-:Y:S01]  /*0150*/  STG.E desc[UR4][R6.64], R9 ;  /* 0x0000000906007986 */ /* 0x000fe2000c101904 */
[----:B------:R-:W-:Y:S05]  /*0160*/  EXIT ;  /* 0x000000000000794d */ /* 0x000fea0003800000 */
.L_x_0:
[----:B------:R-:W-:-:S00]  /*0170*/  BRA `(.L_x_0) ;  /* 0xfffffffc00fc7947 */ /* 0x000fc0000383ffff */
[----:B------:R-:W-:-:S00]  /*0180*/  NOP ;  /* 0x0000000000007918 */ /* 0x000fc00000000000 */
[----:B------:R-:W-:-:S00]  /*0190*/  NOP ;  /* 0x0000000000007918 */ /* 0x000fc00000000000 */
[----:B------:R-:W-:-:S00]  /*01a0*/  NOP ;  /* 0x0000000000007918 */ /* 0x000fc00000000000 */
[----:B------:R-:W-:-:S00]  /*01b0*/  NOP ;  /* 0x0000000000007918 */ /* 0x000fc00000000000 */
[----:B------:R-:W-:-:S00]  /*01c0*/  NOP ;  /* 0x0000000000007918 */ /* 0x000fc00000000000 */
[----:B------:R-:W-:-:S00]  /*01d0*/  NOP ;  /* 0x0000000000007918 */ /* 0x000fc00000000000 */
[----:B------:R-:W-:-:S00]  /*01e0*/  NOP ;  /* 0x0000000000007918 */ /* 0x000fc00000000000 */
[----:B------:R-:W-:-:S00]  /*01f0*/  NOP ;  /* 0x0000000000007918 */ /* 0x000fc00000000000 */
.L_x_1:


//--------------------- .nv.shared.reserved.0     --------------------------
	.section	.nv.shared.reserved.0,"aw",@nobits
	.weak		__nv_reservedSMEM_offset_0_alias
	.size		__nv_reservedSMEM_offset_0_alias, 0, 64
	.other		__nv_reservedSMEM_offset_0_alias,@"STO_CUDA_RESERVED_SHARED STV_DEFAULT"
__nv_reservedSMEM_offset_0_alias:
	.zero		0
	.zero		64


//--------------------- .nv.constant0._Z9matrixAddPKiS0_Pii --------------------------
	.section	.nv.constant0._Z9matrixAddPKiS0_Pii,"a",@progbits
	.sectionflags	@""
	.align	4
.nv.constant0._Z9matrixAddPKiS0_Pii:
	.zero		924


//--------------------- SYMBOLS --------------------------

	.type		.nv.reservedSmem.offset0,@object
	.size		.nv.reservedSmem.offset0,0x4
